//
// Generated by NVIDIA NVVM Compiler
//
// Compiler Build ID: CL-36424714
// Cuda compilation tools, release 13.0, V13.0.88
// Based on NVVM 20.0.0
//

.version 9.0
.target sm_100
.address_size 64

	// .globl	add_vectors_kernel

.visible .entry add_vectors_kernel(
	.param .u32 add_vectors_kernel_param_0,
	.param .u64 .ptr .align 1 add_vectors_kernel_param_1,
	.param .u64 .ptr .align 1 add_vectors_kernel_param_2,
	.param .u64 .ptr .align 1 add_vectors_kernel_param_3
)
{
	.reg .pred 	%p<2>;
	.reg .b32 	%r<6>;
	.reg .b64 	%rd<11>;
	.reg .b64 	%fd<4>;

	ld.param.u32 	%r2, [add_vectors_kernel_param_0];
	ld.param.u64 	%rd1, [add_vectors_kernel_param_1];
	ld.param.u64 	%rd2, [add_vectors_kernel_param_2];
	ld.param.u64 	%rd3, [add_vectors_kernel_param_3];
	mov.u32 	%r3, %ctaid.x;
	mov.u32 	%r4, %ntid.x;
	mov.u32 	%r5, %tid.x;
	mad.lo.s32 	%r1, %r3, %r4, %r5;
	setp.ge.s32 	%p1, %r1, %r2;
	@%p1 bra 	$L__BB0_2;
	cvta.to.global.u64 	%rd4, %rd1;
	cvta.to.global.u64 	%rd5, %rd2;
	cvta.to.global.u64 	%rd6, %rd3;
	mul.wide.s32 	%rd7, %r1, 8;
	add.s64 	%rd8, %rd4, %rd7;
	ld.global.f64 	%fd1, [%rd8];
	add.s64 	%rd9, %rd5, %rd7;
	ld.global.f64 	%fd2, [%rd9];
	add.f64 	%fd3, %fd1, %fd2;
	add.s64 	%rd10, %rd6, %rd7;
	st.global.f64 	[%rd10], %fd3;
$L__BB0_2:
	ret;

}


// ===== COMPILED SASS (sm_100) =====

	.target	sm_100

	.elftype	@"ET_EXEC"


//--------------------- .note.nv.tkinfo           --------------------------
	.section	.note.nv.tkinfo,"",@"SHT_NOTE"
	.sectionflags	@"SHF_NOTE_NV_TKINFO"
	.tkinfo
        /*0018*/ 	.word	0x00000002
        /*0030*/ 	.string	""
        /*0030*/ 	.string	"ptxas"
        /*0030*/ 	.string	"Cuda compilation tools, release 13.0, V13.0.88"
        /*0030*/ 	.string	"Build cuda_13.0.r13.0/compiler.36424714_0"
        /*0030*/ 	.string	"-arch sm_100 -m 64 "



//--------------------- .note.nv.cuinfo           --------------------------
	.section	.note.nv.cuinfo,"",@"SHT_NOTE"
	.sectionflags	@"SHF_NOTE_NV_CUINFO"
        /*0018*/ 	.short	0x0002
        /*001a*/ 	.short	0x0064
        /*001c*/ 	.short	0x0082
	.zero		2


//--------------------- .nv.info                  --------------------------
	.section	.nv.info,"",@"SHT_CUDA_INFO"
	.align	4


	//----- nvinfo : EIATTR_REGCOUNT
	.align		4
        /*0000*/ 	.byte	0x04, 0x2f
        /*0002*/ 	.short	(.L_1 - .L_0)
	.align		4
.L_0:
        /*0004*/ 	.word	index@(add_vectors_kernel)
        /*0008*/ 	.word	0x0000000e


	//----- nvinfo : EIATTR_FRAME_SIZE
	.align		4
.L_1:
        /*000c*/ 	.byte	0x04, 0x11
        /*000e*/ 	.short	(.L_3 - .L_2)
	.align		4
.L_2:
        /*0010*/ 	.word	index@(add_vectors_kernel)
        /*0014*/ 	.word	0x00000000


	//----- nvinfo : EIATTR_MIN_STACK_SIZE
	.align		4
.L_3:
        /*0018*/ 	.byte	0x04, 0x12
        /*001a*/ 	.short	(.L_5 - .L_4)
	.align		4
.L_4:
        /*001c*/ 	.word	index@(add_vectors_kernel)
        /*0020*/ 	.word	0x00000000
.L_5:


//--------------------- .nv.compat                --------------------------
	.section	.nv.compat,"",@"SHT_CUDA_COMPAT_INFO"
	.align	4
        /*0000*/ 	.byte	0x02, 0x09, 0x00, 0x00, 0x02, 0x02, 0x01, 0x00, 0x02, 0x05, 0x05, 0x00, 0x03, 0x07, 0x01, 0x01
        /*0010*/ 	.byte	0x02, 0x03, 0x00, 0x00, 0x02, 0x06, 0x01, 0x00, 0x04, 0x0b, 0x08, 0x00, 0x01, 0x00, 0x00, 0x00
        /*0020*/ 	.byte	0x00, 0x00, 0x00, 0x00


//--------------------- .nv.info.add_vectors_kernel --------------------------
	.section	.nv.info.add_vectors_kernel,"",@"SHT_CUDA_INFO"
	.sectionflags	@""
	.align	4


	//----- nvinfo : EIATTR_CUDA_API_VERSION
	.align		4
        /*0000*/ 	.byte	0x04, 0x37
        /*0002*/ 	.short	(.L_7 - .L_6)
.L_6:
        /*0004*/ 	.word	0x00000082


	//----- nvinfo : EIATTR_KPARAM_INFO
	.align		4
.L_7:
        /*0008*/ 	.byte	0x04, 0x17
        /*000a*/ 	.short	(.L_9 - .L_8)
.L_8:
        /*000c*/ 	.word	0x00000000
        /*0010*/ 	.short	0x0003
        /*0012*/ 	.short	0x0018
        /*0014*/ 	.byte	0x00, 0xf5, 0x21, 0x00


	//----- nvinfo : EIATTR_KPARAM_INFO
	.align		4
.L_9:
        /*0018*/ 	.byte	0x04, 0x17
        /*001a*/ 	.short	(.L_11 - .L_10)
.L_10:
        /*001c*/ 	.word	0x00000000
        /*0020*/ 	.short	0x0002
        /*0022*/ 	.short	0x0010
        /*0024*/ 	.byte	0x00, 0xf5, 0x21, 0x00


	//----- nvinfo : EIATTR_KPARAM_INFO
	.align		4
.L_11:
        /*0028*/ 	.byte	0x04, 0x17
        /*002a*/ 	.short	(.L_13 - .L_12)
.L_12:
        /*002c*/ 	.word	0x00000000
        /*0030*/ 	.short	0x0001
        /*0032*/ 	.short	0x0008
        /*0034*/ 	.byte	0x00, 0xf5, 0x21, 0x00


	//----- nvinfo : EIATTR_KPARAM_INFO
	.align		4
.L_13:
        /*0038*/ 	.byte	0x04, 0x17
        /*003a*/ 	.short	(.L_15 - .L_14)
.L_14:
        /*003c*/ 	.word	0x00000000
        /*0040*/ 	.short	0x0000
        /*0042*/ 	.short	0x0000
        /*0044*/ 	.byte	0x00, 0xf0, 0x11, 0x00


	//----- nvinfo : EIATTR_SPARSE_MMA_MASK
	.align		4
.L_15:
        /*0048*/ 	.byte	0x03, 0x50
        /*004a*/ 	.short	0x0000


	//----- nvinfo : EIATTR_MAXREG_COUNT
	.align		4
        /*004c*/ 	.byte	0x03, 0x1b
        /*004e*/ 	.short	0x00ff


	//----- nvinfo : EIATTR_MERCURY_ISA_VERSION
	.align		4
        /*0050*/ 	.byte	0x03, 0x5f
        /*0052*/ 	.short	0x0101


	//----- nvinfo : EIATTR_VRC_CTA_INIT_COUNT
	.align		4
        /*0054*/ 	.byte	0x02, 0x4a
	.zero		1
	.zero		1


	//----- nvinfo : EIATTR_EXIT_INSTR_OFFSETS
	.align		4
        /*0058*/ 	.byte	0x04, 0x1c
        /*005a*/ 	.short	(.L_17 - .L_16)


	//   ....[0]....
.L_16:
        /*005c*/ 	.word	0x00000070


	//   ....[1]....
        /*0060*/ 	.word	0x00000130


	//----- nvinfo : EIATTR_CBANK_PARAM_SIZE
	.align		4
.L_17:
        /*0064*/ 	.byte	0x03, 0x19
        /*0066*/ 	.short	0x0020


	//----- nvinfo : EIATTR_PARAM_CBANK
	.align		4
        /*0068*/ 	.byte	0x04, 0x0a
        /*006a*/ 	.short	(.L_19 - .L_18)
	.align		4
.L_18:
        /*006c*/ 	.word	index@(.nv.constant0.add_vectors_kernel)
        /*0070*/ 	.short	0x0380
        /*0072*/ 	.short	0x0020


	//----- nvinfo : EIATTR_SW_WAR
	.align		4
.L_19:
        /*0074*/ 	.byte	0x04, 0x36
        /*0076*/ 	.short	(.L_21 - .L_20)
.L_20:
        /*0078*/ 	.word	0x00000008
.L_21:


//--------------------- .nv.callgraph             --------------------------
	.section	.nv.callgraph,"",@"SHT_CUDA_CALLGRAPH"
	.align	4
	.sectionentsize	8
	.align		4
        /*0000*/ 	.word	0x00000000
	.align		4
        /*0004*/ 	.word	0xffffffff
	.align		4
        /*0008*/ 	.word	0x00000000
	.align		4
        /*000c*/ 	.word	0xfffffffe
	.align		4
        /*0010*/ 	.word	0x00000000
	.align		4
        /*0014*/ 	.word	0xfffffffd
	.align		4
        /*0018*/ 	.word	0x00000000
	.align		4
        /*001c*/ 	.word	0xfffffffc


//--------------------- .text.add_vectors_kernel  --------------------------
	.section	.text.add_vectors_kernel,"ax",@progbits
	.align	128
        .global         add_vectors_kernel
        .type           add_vectors_kernel,@function
        .size           add_vectors_kernel,(.L_x_1 - add_vectors_kernel)
        .other          add_vectors_kernel,@"STO_CUDA_ENTRY STV_DEFAULT"
add_vectors_kernel:
.text.add_vectors_kernel:
[----:B------:R-:W-:Y:S01]  /*0000*/  LDC R1, c[0x0][0x37c] ;  /* 0x0000df00ff017b82 */ /* 0x000fe20000000800 */
[----:B------:R-:W0:Y:S07]  /*0010*/  S2R R0, SR_TID.X ;  /* 0x0000000000007919 */ /* 0x000e2e0000002100 */
[----:B------:R-:W0:Y:S01]  /*0020*/  S2UR UR4, SR_CTAID.X ;  /* 0x00000000000479c3 */ /* 0x000e220000002500 */
[----:B------:R-:W1:Y:S07]  /*0030*/  LDCU UR5, c[0x0][0x380] ;  /* 0x00007000ff0577ac */ /* 0x000e6e0008000800 */
[----:B------:R-:W0:Y:S02]  /*0040*/  LDC R11, c[0x0][0x360] ;  /* 0x0000d800ff0b7b82 */ /* 0x000e240000000800 */
[----:B0-----:R-:W-:-:S05]  /*0050*/  IMAD R11, R11, UR4, R0 ;  /* 0x000000040b0b7c24 */ /* 0x001fca000f8e0200 */
[----:B-1----:R-:W-:-:S13]  /*0060*/  ISETP.GE.AND P0, PT, R11, UR5, PT ;  /* 0x000000050b007c0c */ /* 0x002fda000bf06270 */
[----:B------:R-:W-:Y:S05]  /*0070*/  @P0 EXIT ;  /* 0x000000000000094d */ /* 0x000fea0003800000 */
[----:B------:R-:W0:Y:S01]  /*0080*/  LDC.64 R2, c[0x0][0x388] ;  /* 0x0000e200ff027b82 */ /* 0x000e220000000a00 */
[----:B------:R-:W1:Y:S07]  /*0090*/  LDCU.64 UR4, c[0x0][0x358] ;  /* 0x00006b00ff0477ac */ /* 0x000e6e0008000a00 */
[----:B------:R-:W2:Y:S08]  /*00a0*/  LDC.64 R4, c[0x0][0x390] ;  /* 0x0000e400ff047b82 */ /* 0x000eb00000000a00 */
[----:B------:R-:W3:Y:S01]  /*00b0*/  LDC.64 R8, c[0x0][0x398] ;  /* 0x0000e600ff087b82 */ /* 0x000ee20000000a00 */
[----:B0-----:R-:W-:-:S06]  /*00c0*/  IMAD.WIDE R2, R11, 0x8, R2 ;  /* 0x000000080b027825 */ /* 0x001fcc00078e0202 */
[----:B-1----:R-:W4:Y:S01]  /*00d0*/  LDG.E.64 R2, desc[UR4][R2.64] ;  /* 0x0000000402027981 */ /* 0x002f22000c1e1b00 */
[----:B--2---:R-:W-:-:S06]  /*00e0*/  IMAD.WIDE R4, R11, 0x8, R4 ;  /* 0x000000080b047825 */ /* 0x004fcc00078e0204 */
[----:B------:R-:W4:Y:S01]  /*00f0*/  LDG.E.64 R4, desc[UR4][R4.64] ;  /* 0x0000000404047981 */ /* 0x000f22000c1e1b00 */
[----:B---3--:R-:W-:Y:S01]  /*0100*/  IMAD.WIDE R8, R11, 0x8, R8 ;  /* 0x000000080b087825 */ /* 0x008fe200078e0208 */
[----:B----4-:R-:W-:-:S07]  /*0110*/  DADD R6, R2, R4 ;  /* 0x0000000002067229 */ /* 0x010fce0000000004 */
[----:B------:R-:W-:Y:S01]  /*0120*/  STG.E.64 desc[UR4][R8.64], R6 ;  /* 0x0000000608007986 */ /* 0x000fe2000c101b04 */
[----:B------:R-:W-:Y:S05]  /*0130*/  EXIT ;  /* 0x000000000000794d */ /* 0x000fea0003800000 */
.L_x_0:
[----:B------:R-:W-:-:S00]  /*0140*/  BRA `(.L_x_0) ;  /* 0xfffffffc00fc7947 */ /* 0x000fc0000383ffff */
[----:B------:R-:W-:-:S00]  /*0150*/  NOP ;  /* 0x0000000000007918 */ /* 0x000fc00000000000 */
        /* <DEDUP_REMOVED lines=10> */
.L_x_1:


//--------------------- .nv.shared.reserved.0     --------------------------
	.section	.nv.shared.reserved.0,"aw",@nobits
	.weak		__nv_reservedSMEM_offset_0_alias
	.size		__nv_reservedSMEM_offset_0_alias, 0, 64
	.other		__nv_reservedSMEM_offset_0_alias,@"STO_CUDA_RESERVED_SHARED STV_DEFAULT"
__nv_reservedSMEM_offset_0_alias:
	.zero		0
	.zero		64


//--------------------- .nv.constant0.add_vectors_kernel --------------------------
	.section	.nv.constant0.add_vectors_kernel,"a",@progbits
	.sectionflags	@""
	.align	4
.nv.constant0.add_vectors_kernel:
	.zero		928


//--------------------- SYMBOLS --------------------------

	.type		.nv.reservedSmem.offset0,@object
	.size		.nv.reservedSmem.offset0,0x4
